//
// Generated by NVIDIA NVVM Compiler
//
// Compiler Build ID: CL-36424714
// Cuda compilation tools, release 13.0, V13.0.88
// Based on NVVM 20.0.0
//

.version 9.0
.target sm_100
.address_size 64

	// .globl	_Z17matMultiplyKernelPfS_S_iii

.visible .entry _Z17matMultiplyKernelPfS_S_iii(
	.param .u64 .ptr .align 1 _Z17matMultiplyKernelPfS_S_iii_param_0,
	.param .u64 .ptr .align 1 _Z17matMultiplyKernelPfS_S_iii_param_1,
	.param .u64 .ptr .align 1 _Z17matMultiplyKernelPfS_S_iii_param_2,
	.param .u32 _Z17matMultiplyKernelPfS_S_iii_param_3,
	.param .u32 _Z17matMultiplyKernelPfS_S_iii_param_4,
	.param .u32 _Z17matMultiplyKernelPfS_S_iii_param_5
)
{
	.reg .pred 	%p<13>;
	.reg .b32 	%r<41>;
	.reg .b32 	%f<68>;
	.reg .b64 	%rd<53>;

	ld.param.u64 	%rd7, [_Z17matMultiplyKernelPfS_S_iii_param_0];
	ld.param.u64 	%rd8, [_Z17matMultiplyKernelPfS_S_iii_param_1];
	ld.param.u64 	%rd6, [_Z17matMultiplyKernelPfS_S_iii_param_2];
	ld.param.u32 	%r20, [_Z17matMultiplyKernelPfS_S_iii_param_3];
	ld.param.u32 	%r18, [_Z17matMultiplyKernelPfS_S_iii_param_4];
	ld.param.u32 	%r19, [_Z17matMultiplyKernelPfS_S_iii_param_5];
	cvta.to.global.u64 	%rd1, %rd8;
	cvta.to.global.u64 	%rd2, %rd7;
	mov.u32 	%r21, %ctaid.y;
	mov.u32 	%r22, %ntid.y;
	mov.u32 	%r23, %tid.y;
	mad.lo.s32 	%r1, %r21, %r22, %r23;
	mov.u32 	%r24, %ctaid.x;
	mov.u32 	%r25, %ntid.x;
	mov.u32 	%r26, %tid.x;
	mad.lo.s32 	%r2, %r24, %r25, %r26;
	setp.ge.s32 	%p1, %r1, %r20;
	setp.ge.s32 	%p2, %r2, %r19;
	or.pred  	%p3, %p1, %p2;
	@%p3 bra 	$L__BB0_14;
	setp.lt.s32 	%p4, %r18, 1;
	mov.f32 	%f67, 0f00000000;
	@%p4 bra 	$L__BB0_13;
	mul.lo.s32 	%r3, %r18, %r1;
	and.b32  	%r4, %r18, 7;
	setp.lt.u32 	%p5, %r18, 8;
	mov.f32 	%f67, 0f00000000;
	mov.b32 	%r39, 0;
	@%p5 bra 	$L__BB0_5;
	and.b32  	%r39, %r18, 2147483640;
	neg.s32 	%r37, %r39;
	shl.b32 	%r7, %r19, 3;
	mul.wide.u32 	%rd9, %r3, 4;
	add.s64 	%rd10, %rd9, %rd2;
	add.s64 	%rd52, %rd10, 16;
	mov.f32 	%f67, 0f00000000;
	mul.wide.s32 	%rd13, %r19, 4;
	mov.u32 	%r36, %r2;
$L__BB0_4:
	.pragma "nounroll";
	ld.global.f32 	%f17, [%rd52+-16];
	mul.wide.s32 	%rd11, %r36, 4;
	add.s64 	%rd12, %rd1, %rd11;
	ld.global.f32 	%f18, [%rd12];
	fma.rn.f32 	%f19, %f17, %f18, %f67;
	ld.global.f32 	%f20, [%rd52+-12];
	add.s64 	%rd14, %rd12, %rd13;
	ld.global.f32 	%f21, [%rd14];
	fma.rn.f32 	%f22, %f20, %f21, %f19;
	ld.global.f32 	%f23, [%rd52+-8];
	add.s64 	%rd15, %rd14, %rd13;
	ld.global.f32 	%f24, [%rd15];
	fma.rn.f32 	%f25, %f23, %f24, %f22;
	ld.global.f32 	%f26, [%rd52+-4];
	add.s64 	%rd16, %rd15, %rd13;
	ld.global.f32 	%f27, [%rd16];
	fma.rn.f32 	%f28, %f26, %f27, %f25;
	ld.global.f32 	%f29, [%rd52];
	add.s64 	%rd17, %rd16, %rd13;
	ld.global.f32 	%f30, [%rd17];
	fma.rn.f32 	%f31, %f29, %f30, %f28;
	ld.global.f32 	%f32, [%rd52+4];
	add.s64 	%rd18, %rd17, %rd13;
	ld.global.f32 	%f33, [%rd18];
	fma.rn.f32 	%f34, %f32, %f33, %f31;
	ld.global.f32 	%f35, [%rd52+8];
	add.s64 	%rd19, %rd18, %rd13;
	ld.global.f32 	%f36, [%rd19];
	fma.rn.f32 	%f37, %f35, %f36, %f34;
	ld.global.f32 	%f38, [%rd52+12];
	add.s64 	%rd20, %rd19, %rd13;
	ld.global.f32 	%f39, [%rd20];
	fma.rn.f32 	%f67, %f38, %f39, %f37;
	add.s32 	%r37, %r37, 8;
	add.s32 	%r36, %r36, %r7;
	add.s64 	%rd52, %rd52, 32;
	setp.ne.s32 	%p6, %r37, 0;
	@%p6 bra 	$L__BB0_4;
$L__BB0_5:
	setp.eq.s32 	%p7, %r4, 0;
	@%p7 bra 	$L__BB0_13;
	and.b32  	%r13, %r18, 3;
	setp.lt.u32 	%p8, %r4, 4;
	@%p8 bra 	$L__BB0_8;
	add.s32 	%r28, %r39, %r3;
	mul.wide.u32 	%rd21, %r28, 4;
	add.s64 	%rd22, %rd2, %rd21;
	ld.global.f32 	%f41, [%rd22];
	mad.lo.s32 	%r29, %r39, %r19, %r2;
	mul.wide.s32 	%rd23, %r29, 4;
	add.s64 	%rd24, %rd1, %rd23;
	ld.global.f32 	%f42, [%rd24];
	fma.rn.f32 	%f43, %f41, %f42, %f67;
	cvt.u64.u32 	%rd25, %r3;
	cvt.u64.u32 	%rd26, %r39;
	add.s64 	%rd27, %rd26, %rd25;
	shl.b64 	%rd28, %rd27, 2;
	add.s64 	%rd29, %rd2, %rd28;
	ld.global.f32 	%f44, [%rd29+4];
	mul.wide.s32 	%rd30, %r19, 4;
	add.s64 	%rd31, %rd24, %rd30;
	ld.global.f32 	%f45, [%rd31];
	fma.rn.f32 	%f46, %f44, %f45, %f43;
	ld.global.f32 	%f47, [%rd29+8];
	add.s64 	%rd32, %rd31, %rd30;
	ld.global.f32 	%f48, [%rd32];
	fma.rn.f32 	%f49, %f47, %f48, %f46;
	ld.global.f32 	%f50, [%rd29+12];
	add.s64 	%rd33, %rd32, %rd30;
	ld.global.f32 	%f51, [%rd33];
	fma.rn.f32 	%f67, %f50, %f51, %f49;
	add.s32 	%r39, %r39, 4;
$L__BB0_8:
	setp.eq.s32 	%p9, %r13, 0;
	@%p9 bra 	$L__BB0_13;
	setp.eq.s32 	%p10, %r13, 1;
	@%p10 bra 	$L__BB0_11;
	add.s32 	%r30, %r39, %r3;
	mul.wide.u32 	%rd34, %r30, 4;
	add.s64 	%rd35, %rd2, %rd34;
	ld.global.f32 	%f53, [%rd35];
	mad.lo.s32 	%r31, %r39, %r19, %r2;
	mul.wide.s32 	%rd36, %r31, 4;
	add.s64 	%rd37, %rd1, %rd36;
	ld.global.f32 	%f54, [%rd37];
	fma.rn.f32 	%f55, %f53, %f54, %f67;
	cvt.u64.u32 	%rd38, %r3;
	cvt.u64.u32 	%rd39, %r39;
	add.s64 	%rd40, %rd39, %rd38;
	shl.b64 	%rd41, %rd40, 2;
	add.s64 	%rd42, %rd2, %rd41;
	ld.global.f32 	%f56, [%rd42+4];
	mul.wide.s32 	%rd43, %r19, 4;
	add.s64 	%rd44, %rd37, %rd43;
	ld.global.f32 	%f57, [%rd44];
	fma.rn.f32 	%f67, %f56, %f57, %f55;
	add.s32 	%r39, %r39, 2;
$L__BB0_11:
	and.b32  	%r32, %r18, 1;
	setp.eq.b32 	%p11, %r32, 1;
	not.pred 	%p12, %p11;
	@%p12 bra 	$L__BB0_13;
	add.s32 	%r33, %r39, %r3;
	mul.wide.u32 	%rd45, %r33, 4;
	add.s64 	%rd46, %rd2, %rd45;
	ld.global.f32 	%f58, [%rd46];
	mad.lo.s32 	%r34, %r39, %r19, %r2;
	mul.wide.s32 	%rd47, %r34, 4;
	add.s64 	%rd48, %rd1, %rd47;
	ld.global.f32 	%f59, [%rd48];
	fma.rn.f32 	%f67, %f58, %f59, %f67;
$L__BB0_13:
	mad.lo.s32 	%r35, %r19, %r1, %r2;
	cvta.to.global.u64 	%rd49, %rd6;
	mul.wide.s32 	%rd50, %r35, 4;
	add.s64 	%rd51, %rd49, %rd50;
	st.global.f32 	[%rd51], %f67;
$L__BB0_14:
	ret;

}


// ===== COMPILED SASS (sm_100) =====

	.target	sm_100

	.elftype	@"ET_EXEC"


//--------------------- .note.nv.tkinfo           --------------------------
	.section	.note.nv.tkinfo,"",@"SHT_NOTE"
	.sectionflags	@"SHF_NOTE_NV_TKINFO"
	.tkinfo
        /*0018*/ 	.word	0x00000002
        /*0030*/ 	.string	""
        /*0030*/ 	.string	"ptxas"
        /*0030*/ 	.string	"Cuda compilation tools, release 13.0, V13.0.88"
        /*0030*/ 	.string	"Build cuda_13.0.r13.0/compiler.36424714_0"
        /*0030*/ 	.string	"-arch sm_100 -m 64 "



//--------------------- .note.nv.cuinfo           --------------------------
	.section	.note.nv.cuinfo,"",@"SHT_NOTE"
	.sectionflags	@"SHF_NOTE_NV_CUINFO"
        /*0018*/ 	.short	0x0002
        /*001a*/ 	.short	0x0064
        /*001c*/ 	.short	0x0082
	.zero		2


//--------------------- .nv.info                  --------------------------
	.section	.nv.info,"",@"SHT_CUDA_INFO"
	.align	4


	//----- nvinfo : EIATTR_REGCOUNT
	.align		4
        /*0000*/ 	.byte	0x04, 0x2f
        /*0002*/ 	.short	(.L_1 - .L_0)
	.align		4
.L_0:
        /*0004*/ 	.word	index@(_Z17matMultiplyKernelPfS_S_iii)
        /*0008*/ 	.word	0x00000020


	//----- nvinfo : EIATTR_FRAME_SIZE
	.align		4
.L_1:
        /*000c*/ 	.byte	0x04, 0x11
        /*000e*/ 	.short	(.L_3 - .L_2)
	.align		4
.L_2:
        /*0010*/ 	.word	index@(_Z17matMultiplyKernelPfS_S_iii)
        /*0014*/ 	.word	0x00000000


	//----- nvinfo : EIATTR_MIN_STACK_SIZE
	.align		4
.L_3:
        /*0018*/ 	.byte	0x04, 0x12
        /*001a*/ 	.short	(.L_5 - .L_4)
	.align		4
.L_4:
        /*001c*/ 	.word	index@(_Z17matMultiplyKernelPfS_S_iii)
        /*0020*/ 	.word	0x00000000
.L_5:


//--------------------- .nv.compat                --------------------------
	.section	.nv.compat,"",@"SHT_CUDA_COMPAT_INFO"
	.align	4
        /*0000*/ 	.byte	0x02, 0x09, 0x00, 0x00, 0x02, 0x02, 0x01, 0x00, 0x02, 0x05, 0x05, 0x00, 0x03, 0x07, 0x01, 0x01
        /*0010*/ 	.byte	0x02, 0x03, 0x00, 0x00, 0x02, 0x06, 0x01, 0x00, 0x04, 0x0b, 0x08, 0x00, 0x09, 0x00, 0x00, 0x00
        /*0020*/ 	.byte	0x00, 0x00, 0x00, 0x00


//--------------------- .nv.info._Z17matMultiplyKernelPfS_S_iii --------------------------
	.section	.nv.info._Z17matMultiplyKernelPfS_S_iii,"",@"SHT_CUDA_INFO"
	.sectionflags	@""
	.align	4


	//----- nvinfo : EIATTR_CUDA_API_VERSION
	.align		4
        /*0000*/ 	.byte	0x04, 0x37
        /*0002*/ 	.short	(.L_7 - .L_6)
.L_6:
        /*0004*/ 	.word	0x00000082


	//----- nvinfo : EIATTR_KPARAM_INFO
	.align		4
.L_7:
        /*0008*/ 	.byte	0x04, 0x17
        /*000a*/ 	.short	(.L_9 - .L_8)
.L_8:
        /*000c*/ 	.word	0x00000000
        /*0010*/ 	.short	0x0005
        /*0012*/ 	.short	0x0020
        /*0014*/ 	.byte	0x00, 0xf0, 0x11, 0x00


	//----- nvinfo : EIATTR_KPARAM_INFO
	.align		4
.L_9:
        /*0018*/ 	.byte	0x04, 0x17
        /*001a*/ 	.short	(.L_11 - .L_10)
.L_10:
        /*001c*/ 	.word	0x00000000
        /*0020*/ 	.short	0x0004
        /*0022*/ 	.short	0x001c
        /*0024*/ 	.byte	0x00, 0xf0, 0x11, 0x00


	//----- nvinfo : EIATTR_KPARAM_INFO
	.align		4
.L_11:
        /*0028*/ 	.byte	0x04, 0x17
        /*002a*/ 	.short	(.L_13 - .L_12)
.L_12:
        /*002c*/ 	.word	0x00000000
        /*0030*/ 	.short	0x0003
        /*0032*/ 	.short	0x0018
        /*0034*/ 	.byte	0x00, 0xf0, 0x11, 0x00


	//----- nvinfo : EIATTR_KPARAM_INFO
	.align		4
.L_13:
        /*0038*/ 	.byte	0x04, 0x17
        /*003a*/ 	.short	(.L_15 - .L_14)
.L_14:
        /*003c*/ 	.word	0x00000000
        /*0040*/ 	.short	0x0002
        /*0042*/ 	.short	0x0010
        /*0044*/ 	.byte	0x00, 0xf5, 0x21, 0x00


	//----- nvinfo : EIATTR_KPARAM_INFO
	.align		4
.L_15:
        /*0048*/ 	.byte	0x04, 0x17
        /*004a*/ 	.short	(.L_17 - .L_16)
.L_16:
        /*004c*/ 	.word	0x00000000
        /*0050*/ 	.short	0x0001
        /*0052*/ 	.short	0x0008
        /*0054*/ 	.byte	0x00, 0xf5, 0x21, 0x00


	//----- nvinfo : EIATTR_KPARAM_INFO
	.align		4
.L_17:
        /*0058*/ 	.byte	0x04, 0x17
        /*005a*/ 	.short	(.L_19 - .L_18)
.L_18:
        /*005c*/ 	.word	0x00000000
        /*0060*/ 	.short	0x0000
        /*0062*/ 	.short	0x0000
        /*0064*/ 	.byte	0x00, 0xf5, 0x21, 0x00


	//----- nvinfo : EIATTR_SPARSE_MMA_MASK
	.align		4
.L_19:
        /*0068*/ 	.byte	0x03, 0x50
        /*006a*/ 	.short	0x0000


	//----- nvinfo : EIATTR_MAXREG_COUNT
	.align		4
        /*006c*/ 	.byte	0x03, 0x1b
        /*006e*/ 	.short	0x00ff


	//----- nvinfo : EIATTR_MERCURY_ISA_VERSION
	.align		4
        /*0070*/ 	.byte	0x03, 0x5f
        /*0072*/ 	.short	0x0101


	//----- nvinfo : EIATTR_VRC_CTA_INIT_COUNT
	.align		4
        /*0074*/ 	.byte	0x02, 0x4a
	.zero		1
	.zero		1


	//----- nvinfo : EIATTR_EXIT_INSTR_OFFSETS
	.align		4
        /*0078*/ 	.byte	0x04, 0x1c
        /*007a*/ 	.short	(.L_21 - .L_20)


	//   ....[0]....
.L_20:
        /*007c*/ 	.word	0x000000d0


	//   ....[1]....
        /*0080*/ 	.word	0x000008f0


	//----- nvinfo : EIATTR_CBANK_PARAM_SIZE
	.align		4
.L_21:
        /*0084*/ 	.byte	0x03, 0x19
        /*0086*/ 	.short	0x0024


	//----- nvinfo : EIATTR_PARAM_CBANK
	.align		4
        /*0088*/ 	.byte	0x04, 0x0a
        /*008a*/ 	.short	(.L_23 - .L_22)
	.align		4
.L_22:
        /*008c*/ 	.word	index@(.nv.constant0._Z17matMultiplyKernelPfS_S_iii)
        /*0090*/ 	.short	0x0380
        /*0092*/ 	.short	0x0024


	//----- nvinfo : EIATTR_SW_WAR
	.align		4
.L_23:
        /*0094*/ 	.byte	0x04, 0x36
        /*0096*/ 	.short	(.L_25 - .L_24)
.L_24:
        /*0098*/ 	.word	0x00000008
.L_25:


//--------------------- .nv.callgraph             --------------------------
	.section	.nv.callgraph,"",@"SHT_CUDA_CALLGRAPH"
	.align	4
	.sectionentsize	8
	.align		4
        /*0000*/ 	.word	0x00000000
	.align		4
        /*0004*/ 	.word	0xffffffff
	.align		4
        /*0008*/ 	.word	0x00000000
	.align		4
        /*000c*/ 	.word	0xfffffffe
	.align		4
        /*0010*/ 	.word	0x00000000
	.align		4
        /*0014*/ 	.word	0xfffffffd
	.align		4
        /*0018*/ 	.word	0x00000000
	.align		4
        /*001c*/ 	.word	0xfffffffc


//--------------------- .text._Z17matMultiplyKernelPfS_S_iii --------------------------
	.section	.text._Z17matMultiplyKernelPfS_S_iii,"ax",@progbits
	.align	128
        .global         _Z17matMultiplyKernelPfS_S_iii
        .type           _Z17matMultiplyKernelPfS_S_iii,@function
        .size           _Z17matMultiplyKernelPfS_S_iii,(.L_x_5 - _Z17matMultiplyKernelPfS_S_iii)
        .other          _Z17matMultiplyKernelPfS_S_iii,@"STO_CUDA_ENTRY STV_DEFAULT"
_Z17matMultiplyKernelPfS_S_iii:
.text._Z17matMultiplyKernelPfS_S_iii:
[----:B------:R-:W-:Y:S01]  /*0000*/  LDC R1, c[0x0][0x37c] ;  /* 0x0000df00ff017b82 */ /* 0x000fe20000000800 */
[----:B------:R-:W0:Y:S07]  /*0010*/  S2R R5, SR_TID.X ;  /* 0x0000000000057919 */ /* 0x000e2e0000002100 */
[----:B------:R-:W1:Y:S01]  /*0020*/  LDC R16, c[0x0][0x364] ;  /* 0x0000d900ff107b82 */ /* 0x000e620000000800 */
[----:B------:R-:W2:Y:S01]  /*0030*/  LDCU UR6, c[0x0][0x398] ;  /* 0x00007300ff0677ac */ /* 0x000ea20008000800 */
[----:B------:R-:W1:Y:S06]  /*0040*/  S2R R3, SR_TID.Y ;  /* 0x0000000000037919 */ /* 0x000e6c0000002200 */
[----:B------:R-:W0:Y:S08]  /*0050*/  S2UR UR5, SR_CTAID.X ;  /* 0x00000000000579c3 */ /* 0x000e300000002500 */
[----:B------:R-:W0:Y:S08]  /*0060*/  LDC R0, c[0x0][0x360] ;  /* 0x0000d800ff007b82 */ /* 0x000e300000000800 */
[----:B------:R-:W1:Y:S08]  /*0070*/  S2UR UR4, SR_CTAID.Y ;  /* 0x00000000000479c3 */ /* 0x000e700000002600 */
[----:B------:R-:W3:Y:S01]  /*0080*/  LDC R17, c[0x0][0x3a0] ;  /* 0x0000e800ff117b82 */ /* 0x000ee20000000800 */
[----:B0-----:R-:W-:-:S02]  /*0090*/  IMAD R0, R0, UR5, R5 ;  /* 0x0000000500007c24 */ /* 0x001fc4000f8e0205 */
[----:B-1----:R-:W-:-:S03]  /*00a0*/  IMAD R16, R16, UR4, R3 ;  /* 0x0000000410107c24 */ /* 0x002fc6000f8e0203 */
[----:B---3--:R-:W-:-:S04]  /*00b0*/  ISETP.GE.AND P0, PT, R0, R17, PT ;  /* 0x000000110000720c */ /* 0x008fc80003f06270 */
[----:B--2---:R-:W-:-:S13]  /*00c0*/  ISETP.GE.OR P0, PT, R16, UR6, P0 ;  /* 0x0000000610007c0c */ /* 0x004fda0008706670 */
[----:B------:R-:W-:Y:S05]  /*00d0*/  @P0 EXIT ;  /* 0x000000000000094d */ /* 0x000fea0003800000 */
[----:B------:R-:W0:Y:S01]  /*00e0*/  LDC R19, c[0x0][0x39c] ;  /* 0x0000e700ff137b82 */ /* 0x000e220000000800 */
[----:B------:R-:W1:Y:S01]  /*00f0*/  LDCU.64 UR4, c[0x0][0x358] ;  /* 0x00006b00ff0477ac */ /* 0x000e620008000a00 */
[----:B------:R-:W-:Y:S01]  /*0100*/  HFMA2 R24, -RZ, RZ, 0, 0 ;  /* 0x00000000ff187431 */ /* 0x000fe200000001ff */
[----:B0-----:R-:W-:-:S13]  /*0110*/  ISETP.GE.AND P0, PT, R19, 0x1, PT ;  /* 0x000000011300780c */ /* 0x001fda0003f06270 */
[----:B-1----:R-:W-:Y:S05]  /*0120*/  @!P0 BRA `(.L_x_0) ;  /* 0x0000000400e08947 */ /* 0x002fea0003800000 */
[C---:B------:R-:W-:Y:S01]  /*0130*/  ISETP.GE.U32.AND P1, PT, R19.reuse, 0x8, PT ;  /* 0x000000081300780c */ /* 0x040fe20003f26070 */
[----:B------:R-:W-:Y:S01]  /*0140*/  IMAD R20, R16, R19, RZ ;  /* 0x0000001310147224 */ /* 0x000fe200078e02ff */
[----:B------:R-:W-:Y:S02]  /*0150*/  LOP3.LUT R27, R19, 0x7, RZ, 0xc0, !PT ;  /* 0x00000007131b7812 */ /* 0x000fe400078ec0ff */
[----:B------:R-:W-:Y:S02]  /*0160*/  MOV R24, RZ ;  /* 0x000000ff00187202 */ /* 0x000fe40000000f00 */
[----:B------:R-:W-:Y:S02]  /*0170*/  ISETP.NE.AND P0, PT, R27, RZ, PT ;  /* 0x000000ff1b00720c */ /* 0x000fe40003f05270 */
[----:B------:R-:W-:-:S05]  /*0180*/  MOV R21, RZ ;  /* 0x000000ff00157202 */ /* 0x000fca0000000f00 */
[----:B------:R-:W-:Y:S06]  /*0190*/  @!P1 BRA `(.L_x_1) ;  /* 0x0000000000c49947 */ /* 0x000fec0003800000 */
[----:B------:R-:W0:Y:S01]  /*01a0*/  LDC.64 R2, c[0x0][0x380] ;  /* 0x0000e000ff027b82 */ /* 0x000e220000000a00 */
[----:B------:R-:W-:Y:S02]  /*01b0*/  LOP3.LUT R21, R19, 0x7ffffff8, RZ, 0xc0, !PT ;  /* 0x7ffffff813157812 */ /* 0x000fe400078ec0ff */
[----:B------:R-:W-:Y:S02]  /*01c0*/  MOV R24, RZ ;  /* 0x000000ff00187202 */ /* 0x000fe40000000f00 */
[----:B------:R-:W-:Y:S02]  /*01d0*/  MOV R18, R0 ;  /* 0x0000000000127202 */ /* 0x000fe40000000f00 */
[----:B------:R-:W-:Y:S01]  /*01e0*/  IADD3 R22, PT, PT, -R21, RZ, RZ ;  /* 0x000000ff15167210 */ /* 0x000fe20007ffe1ff */
[----:B0-----:R-:W-:-:S03]  /*01f0*/  IMAD.WIDE.U32 R2, R20, 0x4, R2 ;  /* 0x0000000414027825 */ /* 0x001fc600078e0002 */
[----:B------:R-:W-:-:S04]  /*0200*/  IADD3 R4, P1, PT, R2, 0x10, RZ ;  /* 0x0000001002047810 */ /* 0x000fc80007f3e0ff */
[----:B------:R-:W-:-:S09]  /*0210*/  IADD3.X R5, PT, PT, RZ, R3, RZ, P1, !PT ;  /* 0x00000003ff057210 */ /* 0x000fd20000ffe4ff */
.L_x_2:
[----:B------:R-:W0:Y:S01]  /*0220*/  LDC.64 R14, c[0x0][0x388] ;  /* 0x0000e200ff0e7b82 */ /* 0x000e220000000a00 */
[----:B------:R-:W-:Y:S02]  /*0230*/  MOV R2, R4 ;  /* 0x0000000400027202 */ /* 0x000fe40000000f00 */
[----:B------:R-:W-:-:S05]  /*0240*/  MOV R3, R5 ;  /* 0x0000000500037202 */ /* 0x000fca0000000f00 */
[----:B------:R-:W2:Y:S04]  /*0250*/  LDG.E R25, desc[UR4][R2.64+-0x10] ;  /* 0xfffff00402197981 */ /* 0x000ea8000c1e1900 */
[----:B------:R-:W3:Y:S04]  /*0260*/  LDG.E R23, desc[UR4][R2.64+-0xc] ;  /* 0xfffff40402177981 */ /* 0x000ee8000c1e1900 */
[----:B------:R-:W4:Y:S04]  /*0270*/  LDG.E R29, desc[UR4][R2.64+-0x8] ;  /* 0xfffff804021d7981 */ /* 0x000f28000c1e1900 */
[----:B------:R-:W5:Y:S01]  /*0280*/  LDG.E R28, desc[UR4][R2.64+-0x4] ;  /* 0xfffffc04021c7981 */ /* 0x000f62000c1e1900 */
[----:B0-----:R-:W-:-:S05]  /*0290*/  IMAD.WIDE R14, R18, 0x4, R14 ;  /* 0x00000004120e7825 */ /* 0x001fca00078e020e */
[----:B------:R0:W2:Y:S01]  /*02a0*/  LDG.E R26, desc[UR4][R14.64] ;  /* 0x000000040e1a7981 */ /* 0x0000a2000c1e1900 */
[----:B------:R-:W-:-:S04]  /*02b0*/  IMAD.WIDE R12, R17, 0x4, R14 ;  /* 0x00000004110c7825 */ /* 0x000fc800078e020e */
[C---:B------:R-:W-:Y:S02]  /*02c0*/  IMAD.WIDE R4, R17.reuse, 0x4, R12 ;  /* 0x0000000411047825 */ /* 0x040fe400078e020c */
[----:B------:R-:W3:Y:S02]  /*02d0*/  LDG.E R12, desc[UR4][R12.64] ;  /* 0x000000040c0c7981 */ /* 0x000ee4000c1e1900 */
[C---:B------:R-:W-:Y:S02]  /*02e0*/  IMAD.WIDE R8, R17.reuse, 0x4, R4 ;  /* 0x0000000411087825 */ /* 0x040fe400078e0204 */
[----:B------:R-:W4:Y:S02]  /*02f0*/  LDG.E R4, desc[UR4][R4.64] ;  /* 0x0000000404047981 */ /* 0x000f24000c1e1900 */
[C---:B------:R-:W-:Y:S02]  /*0300*/  IMAD.WIDE R6, R17.reuse, 0x4, R8 ;  /* 0x0000000411067825 */ /* 0x040fe400078e0208 */
[----:B------:R-:W5:Y:S02]  /*0310*/  LDG.E R8, desc[UR4][R8.64] ;  /* 0x0000000408087981 */ /* 0x000f64000c1e1900 */
[----:B------:R-:W-:-:S02]  /*0320*/  IMAD.WIDE R10, R17, 0x4, R6 ;  /* 0x00000004110a7825 */ /* 0x000fc400078e0206 */
[----:B------:R-:W5:Y:S04]  /*0330*/  LDG.E R5, desc[UR4][R2.64] ;  /* 0x0000000402057981 */ /* 0x000f68000c1e1900 */
[----:B------:R-:W5:Y:S01]  /*0340*/  LDG.E R6, desc[UR4][R6.64] ;  /* 0x0000000406067981 */ /* 0x000f62000c1e1900 */
[----:B0-----:R-:W-:-:S03]  /*0350*/  IMAD.WIDE R14, R17, 0x4, R10 ;  /* 0x00000004110e7825 */ /* 0x001fc600078e020a */
[----:B------:R-:W5:Y:S04]  /*0360*/  LDG.E R10, desc[UR4][R10.64] ;  /* 0x000000040a0a7981 */ /* 0x000f68000c1e1900 */
[----:B------:R-:W5:Y:S04]  /*0370*/  LDG.E R13, desc[UR4][R14.64] ;  /* 0x000000040e0d7981 */ /* 0x000f68000c1e1900 */
[----:B------:R-:W5:Y:S04]  /*0380*/  LDG.E R7, desc[UR4][R2.64+0x4] ;  /* 0x0000040402077981 */ /* 0x000f68000c1e1900 */
[----:B------:R-:W5:Y:S01]  /*0390*/  LDG.E R9, desc[UR4][R2.64+0xc] ;  /* 0x00000c0402097981 */ /* 0x000f62000c1e1900 */
[----:B--2---:R-:W-:Y:S01]  /*03a0*/  FFMA R26, R25, R26, R24 ;  /* 0x0000001a191a7223 */ /* 0x004fe20000000018 */
[----:B------:R-:W-:-:S02]  /*03b0*/  IMAD.WIDE R24, R17, 0x4, R14 ;  /* 0x0000000411187825 */ /* 0x000fc400078e020e */
[----:B------:R-:W2:Y:S04]  /*03c0*/  LDG.E R14, desc[UR4][R2.64+0x8] ;  /* 0x00000804020e7981 */ /* 0x000ea8000c1e1900 */
[----:B------:R-:W2:Y:S01]  /*03d0*/  LDG.E R24, desc[UR4][R24.64] ;  /* 0x0000000418187981 */ /* 0x000ea2000c1e1900 */
[----:B---3--:R-:W-:Y:S01]  /*03e0*/  FFMA R12, R23, R12, R26 ;  /* 0x0000000c170c7223 */ /* 0x008fe2000000001a */
[----:B------:R-:W-:-:S03]  /*03f0*/  IADD3 R22, PT, PT, R22, 0x8, RZ ;  /* 0x0000000816167810 */ /* 0x000fc60007ffe0ff */
[----:B----4-:R-:W-:Y:S01]  /*0400*/  FFMA R29, R29, R4, R12 ;  /* 0x000000041d1d7223 */ /* 0x010fe2000000000c */
[----:B------:R-:W-:-:S03]  /*0410*/  ISETP.NE.AND P1, PT, R22, RZ, PT ;  /* 0x000000ff1600720c */ /* 0x000fc60003f25270 */
[----:B-----5:R-:W-:Y:S01]  /*0420*/  FFMA R8, R28, R8, R29 ;  /* 0x000000081c087223 */ /* 0x020fe2000000001d */
[----:B------:R-:W-:-:S03]  /*0430*/  IADD3 R4, P2, PT, R2, 0x20, RZ ;  /* 0x0000002002047810 */ /* 0x000fc60007f5e0ff */
[----:B------:R-:W-:Y:S01]  /*0440*/  FFMA R6, R5, R6, R8 ;  /* 0x0000000605067223 */ /* 0x000fe20000000008 */
[----:B------:R-:W-:Y:S02]  /*0450*/  IADD3.X R5, PT, PT, RZ, R3, RZ, P2, !PT ;  /* 0x00000003ff057210 */ /* 0x000fe400017fe4ff */
[----:B------:R-:W-:Y:S01]  /*0460*/  LEA R18, R17, R18, 0x3 ;  /* 0x0000001211127211 */ /* 0x000fe200078e18ff */
[----:B------:R-:W-:-:S04]  /*0470*/  FFMA R7, R7, R10, R6 ;  /* 0x0000000a07077223 */ /* 0x000fc80000000006 */
[----:B--2---:R-:W-:-:S04]  /*0480*/  FFMA R14, R14, R13, R7 ;  /* 0x0000000d0e0e7223 */ /* 0x004fc80000000007 */
[----:B------:R-:W-:Y:S01]  /*0490*/  FFMA R24, R9, R24, R14 ;  /* 0x0000001809187223 */ /* 0x000fe2000000000e */
[----:B------:R-:W-:Y:S06]  /*04a0*/  @P1 BRA `(.L_x_2) ;  /* 0xfffffffc005c1947 */ /* 0x000fec000383ffff */
.L_x_1:
[----:B------:R-:W-:Y:S05]  /*04b0*/  @!P0 BRA `(.L_x_0) ;  /* 0x0000000000fc8947 */ /* 0x000fea0003800000 */
[----:B------:R-:W-:Y:S02]  /*04c0*/  ISETP.GE.U32.AND P1, PT, R27, 0x4, PT ;  /* 0x000000041b00780c */ /* 0x000fe40003f26070 */
[----:B------:R-:W-:-:S04]  /*04d0*/  LOP3.LUT R14, R19, 0x3, RZ, 0xc0, !PT ;  /* 0x00000003130e7812 */ /* 0x000fc800078ec0ff */
[----:B------:R-:W-:-:S07]  /*04e0*/  ISETP.NE.AND P0, PT, R14, RZ, PT ;  /* 0x000000ff0e00720c */ /* 0x000fce0003f05270 */
[----:B------:R-:W-:Y:S06]  /*04f0*/  @!P1 BRA `(.L_x_3) ;  /* 0x00000000006c9947 */ /* 0x000fec0003800000 */
[----:B------:R-:W0:Y:S01]  /*0500*/  LDC.64 R4, c[0x0][0x388] ;  /* 0x0000e200ff047b82 */ /* 0x000e220000000a00 */
[----:B------:R-:W1:Y:S01]  /*0510*/  LDCU.64 UR6, c[0x0][0x380] ;  /* 0x00007000ff0677ac */ /* 0x000e620008000a00 */
[----:B------:R-:W-:Y:S01]  /*0520*/  IMAD R7, R21, R17, R0 ;  /* 0x0000001115077224 */ /* 0x000fe200078e0200 */
[CC--:B------:R-:W-:Y:S02]  /*0530*/  IADD3 R3, PT, PT, R20.reuse, R21.reuse, RZ ;  /* 0x0000001514037210 */ /* 0x0c0fe40007ffe0ff */
[----:B------:R-:W-:-:S03]  /*0540*/  IADD3 R8, P1, PT, R20, R21, RZ ;  /* 0x0000001514087210 */ /* 0x000fc60007f3e0ff */
[----:B------:R-:W2:Y:S01]  /*0550*/  LDC.64 R12, c[0x0][0x380] ;  /* 0x0000e000ff0c7b82 */ /* 0x000ea20000000a00 */
[----:B0-----:R-:W-:-:S04]  /*0560*/  IMAD.WIDE R4, R7, 0x4, R4 ;  /* 0x0000000407047825 */ /* 0x001fc800078e0204 */
[----:B------:R-:W-:Y:S02]  /*0570*/  IMAD.WIDE R6, R17, 0x4, R4 ;  /* 0x0000000411067825 */ /* 0x000fe400078e0204 */
[----:B------:R-:W3:Y:S02]  /*0580*/  LDG.E R4, desc[UR4][R4.64] ;  /* 0x0000000404047981 */ /* 0x000ee4000c1e1900 */
[----:B--2---:R-:W-:Y:S01]  /*0590*/  IMAD.WIDE.U32 R12, R3, 0x4, R12 ;  /* 0x00000004030c7825 */ /* 0x004fe200078e000c */
[----:B------:R-:W-:Y:S02]  /*05a0*/  IADD3.X R3, PT, PT, RZ, RZ, RZ, P1, !PT ;  /* 0x000000ffff037210 */ /* 0x000fe40000ffe4ff */
[----:B-1----:R-:W-:-:S03]  /*05b0*/  LEA R2, P1, R8, UR6, 0x2 ;  /* 0x0000000608027c11 */ /* 0x002fc6000f8210ff */
[----:B------:R-:W3:Y:S01]  /*05c0*/  LDG.E R13, desc[UR4][R12.64] ;  /* 0x000000040c0d7981 */ /* 0x000ee2000c1e1900 */
[----:B------:R-:W-:Y:S01]  /*05d0*/  LEA.HI.X R3, R8, UR7, R3, 0x2, P1 ;  /* 0x0000000708037c11 */ /* 0x000fe200088f1403 */
[C---:B------:R-:W-:Y:S02]  /*05e0*/  IMAD.WIDE R8, R17.reuse, 0x4, R6 ;  /* 0x0000000411087825 */ /* 0x040fe400078e0206 */
[----:B------:R-:W2:Y:S04]  /*05f0*/  LDG.E R6, desc[UR4][R6.64] ;  /* 0x0000000406067981 */ /* 0x000ea8000c1e1900 */
[----:B------:R-:W2:Y:S01]  /*0600*/  LDG.E R15, desc[UR4][R2.64+0x4] ;  /* 0x00000404020f7981 */ /* 0x000ea2000c1e1900 */
[----:B------:R-:W-:-:S03]  /*0610*/  IMAD.WIDE R10, R17, 0x4, R8 ;  /* 0x00000004110a7825 */ /* 0x000fc600078e0208 */
[----:B------:R-:W4:Y:S04]  /*0620*/  LDG.E R22, desc[UR4][R8.64] ;  /* 0x0000000408167981 */ /* 0x000f28000c1e1900 */
[----:B------:R-:W4:Y:S04]  /*0630*/  LDG.E R18, desc[UR4][R2.64+0x8] ;  /* 0x0000080402127981 */ /* 0x000f28000c1e1900 */
[----:B------:R-:W5:Y:S04]  /*0640*/  LDG.E R26, desc[UR4][R2.64+0xc] ;  /* 0x00000c04021a7981 */ /* 0x000f68000c1e1900 */
[----:B------:R-:W5:Y:S01]  /*0650*/  LDG.E R10, desc[UR4][R10.64] ;  /* 0x000000040a0a7981 */ /* 0x000f62000c1e1900 */
[----:B------:R-:W-:Y:S01]  /*0660*/  IADD3 R21, PT, PT, R21, 0x4, RZ ;  /* 0x0000000415157810 */ /* 0x000fe20007ffe0ff */
[----:B---3--:R-:W-:-:S04]  /*0670*/  FFMA R24, R13, R4, R24 ;  /* 0x000000040d187223 */ /* 0x008fc80000000018 */
[----:B--2---:R-:W-:-:S04]  /*0680*/  FFMA R15, R15, R6, R24 ;  /* 0x000000060f0f7223 */ /* 0x004fc80000000018 */
[----:B----4-:R-:W-:-:S04]  /*0690*/  FFMA R15, R18, R22, R15 ;  /* 0x00000016120f7223 */ /* 0x010fc8000000000f */
[----:B-----5:R-:W-:-:S07]  /*06a0*/  FFMA R24, R26, R10, R15 ;  /* 0x0000000a1a187223 */ /* 0x020fce000000000f */
.L_x_3:
[----:B------:R-:W-:Y:S05]  /*06b0*/  @!P0 BRA `(.L_x_0) ;  /* 0x00000000007c8947 */ /* 0x000fea0003800000 */
[----:B------:R-:W-:Y:S01]  /*06c0*/  ISETP.NE.AND P1, PT, R14, 0x1, PT ;  /* 0x000000010e00780c */ /* 0x000fe20003f25270 */
[----:B------:R-:W0:Y:S01]  /*06d0*/  LDC.64 R10, c[0x0][0x380] ;  /* 0x0000e000ff0a7b82 */ /* 0x000e220000000a00 */
[----:B------:R-:W-:-:S04]  /*06e0*/  LOP3.LUT R19, R19, 0x1, RZ, 0xc0, !PT ;  /* 0x0000000113137812 */ /* 0x000fc800078ec0ff */
[----:B------:R-:W-:-:S03]  /*06f0*/  ISETP.NE.U32.AND P0, PT, R19, 0x1, PT ;  /* 0x000000011300780c */ /* 0x000fc60003f05070 */
[----:B------:R-:W1:Y:S04]  /*0700*/  LDC.64 R8, c[0x0][0x388] ;  /* 0x0000e200ff087b82 */ /* 0x000e680000000a00 */
[CC--:B------:R-:W-:Y:S02]  /*0710*/  @P1 IADD3 R13, PT, PT, R20.reuse, R21.reuse, RZ ;  /* 0x00000015140d1210 */ /* 0x0c0fe40007ffe0ff */
[----:B------:R-:W-:Y:S02]  /*0720*/  @P1 IADD3 R12, P2, PT, R20, R21, RZ ;  /* 0x00000015140c1210 */ /* 0x000fe40007f5e0ff */
[----:B------:R-:W2:Y:S02]  /*0730*/  @P1 LDC.64 R2, c[0x0][0x380] ;  /* 0x0000e000ff021b82 */ /* 0x000ea40000000a00 */
[----:B------:R-:W-:-:S06]  /*0740*/  @P1 IADD3.X R14, PT, PT, RZ, RZ, RZ, P2, !PT ;  /* 0x000000ffff0e1210 */ /* 0x000fcc00017fe4ff */
[----:B------:R-:W3:Y:S01]  /*0750*/  LDC.64 R4, c[0x0][0x380] ;  /* 0x0000e000ff047b82 */ /* 0x000ee20000000a00 */
[----:B0-----:R-:W-:-:S04]  /*0760*/  @P1 IMAD.WIDE.U32 R10, R13, 0x4, R10 ;  /* 0x000000040d0a1825 */ /* 0x001fc800078e000a */
[C---:B------:R-:W-:Y:S01]  /*0770*/  @P1 IMAD R13, R21.reuse, R17, R0 ;  /* 0x00000011150d1224 */ /* 0x040fe200078e0200 */
[----:B------:R-:W-:Y:S01]  /*0780*/  @P1 IADD3 R21, PT, PT, R21, 0x2, RZ ;  /* 0x0000000215151810 */ /* 0x000fe20007ffe0ff */
[----:B------:R-:W4:Y:S01]  /*0790*/  @P1 LDG.E R11, desc[UR4][R10.64] ;  /* 0x000000040a0b1981 */ /* 0x000f22000c1e1900 */
[----:B------:R-:W0:Y:S01]  /*07a0*/  LDC.64 R6, c[0x0][0x388] ;  /* 0x0000e200ff067b82 */ /* 0x000e220000000a00 */
[----:B-1----:R-:W-:Y:S01]  /*07b0*/  @P1 IMAD.WIDE R8, R13, 0x4, R8 ;  /* 0x000000040d081825 */ /* 0x002fe200078e0208 */
[----:B------:R-:W-:Y:S02]  /*07c0*/  @!P0 IADD3 R15, PT, PT, R20, R21, RZ ;  /* 0x00000015140f8210 */ /* 0x000fe40007ffe0ff */
[----:B--2---:R-:W-:Y:S01]  /*07d0*/  @P1 LEA R2, P2, R12, R2, 0x2 ;  /* 0x000000020c021211 */ /* 0x004fe200078410ff */
[----:B------:R-:W-:-:S03]  /*07e0*/  @!P0 IMAD R21, R21, R17, R0 ;  /* 0x0000001115158224 */ /* 0x000fc600078e0200 */
[----:B------:R-:W-:Y:S01]  /*07f0*/  @P1 LEA.HI.X R3, R12, R3, R14, 0x2, P2 ;  /* 0x000000030c031211 */ /* 0x000fe200010f140e */
[----:B------:R-:W-:Y:S01]  /*0800*/  @P1 IMAD.WIDE R12, R17, 0x4, R8 ;  /* 0x00000004110c1825 */ /* 0x000fe200078e0208 */
[----:B------:R-:W4:Y:S03]  /*0810*/  @P1 LDG.E R14, desc[UR4][R8.64] ;  /* 0x00000004080e1981 */ /* 0x000f26000c1e1900 */
[----:B---3--:R-:W-:Y:S01]  /*0820*/  @!P0 IMAD.WIDE.U32 R4, R15, 0x4, R4 ;  /* 0x000000040f048825 */ /* 0x008fe200078e0004 */
[----:B------:R-:W2:Y:S04]  /*0830*/  @P1 LDG.E R2, desc[UR4][R2.64+0x4] ;  /* 0x0000040402021981 */ /* 0x000ea8000c1e1900 */
[----:B------:R-:W2:Y:S01]  /*0840*/  @P1 LDG.E R12, desc[UR4][R12.64] ;  /* 0x000000040c0c1981 */ /* 0x000ea2000c1e1900 */
[----:B0-----:R-:W-:-:S03]  /*0850*/  @!P0 IMAD.WIDE R6, R21, 0x4, R6 ;  /* 0x0000000415068825 */ /* 0x001fc600078e0206 */
[----:B------:R-:W3:Y:S04]  /*0860*/  @!P0 LDG.E R5, desc[UR4][R4.64] ;  /* 0x0000000404058981 */ /* 0x000ee8000c1e1900 */
[----:B------:R-:W3:Y:S01]  /*0870*/  @!P0 LDG.E R6, desc[UR4][R6.64] ;  /* 0x0000000406068981 */ /* 0x000ee2000c1e1900 */
[----:B----4-:R-:W-:-:S04]  /*0880*/  @P1 FFMA R11, R11, R14, R24 ;  /* 0x0000000e0b0b1223 */ /* 0x010fc80000000018 */
[----:B--2---:R-:W-:-:S04]  /*0890*/  @P1 FFMA R24, R2, R12, R11 ;  /* 0x0000000c02181223 */ /* 0x004fc8000000000b */
[----:B---3--:R-:W-:-:S07]  /*08a0*/  @!P0 FFMA R24, R5, R6, R24 ;  /* 0x0000000605188223 */ /* 0x008fce0000000018 */
.L_x_0:
[----:B------:R-:W0:Y:S01]  /*08b0*/  LDC.64 R2, c[0x0][0x390] ;  /* 0x0000e400ff027b82 */ /* 0x000e220000000a00 */
[----:B------:R-:W-:-:S04]  /*08c0*/  IMAD R17, R16, R17, R0 ;  /* 0x0000001110117224 */ /* 0x000fc800078e0200 */
[----:B0-----:R-:W-:-:S05]  /*08d0*/  IMAD.WIDE R2, R17, 0x4, R2 ;  /* 0x0000000411027825 */ /* 0x001fca00078e0202 */
[----:B------:R-:W-:Y:S01]  /*08e0*/  STG.E desc[UR4][R2.64], R24 ;  /* 0x0000001802007986 */ /* 0x000fe2000c101904 */
[----:B------:R-:W-:Y:S05]  /*08f0*/  EXIT ;  /* 0x000000000000794d */ /* 0x000fea0003800000 */
.L_x_4:
[----:B------:R-:W-:-:S00]  /*0900*/  BRA `(.L_x_4) ;  /* 0xfffffffc00fc7947 */ /* 0x000fc0000383ffff */
[----:B------:R-:W-:-:S00]  /*0910*/  NOP ;  /* 0x0000000000007918 */ /* 0x000fc00000000000 */
        /* <DEDUP_REMOVED lines=14> */
.L_x_5:


//--------------------- .nv.shared.reserved.0     --------------------------
	.section	.nv.shared.reserved.0,"aw",@nobits
	.weak		__nv_reservedSMEM_offset_0_alias
	.size		__nv_reservedSMEM_offset_0_alias, 0, 64
	.other		__nv_reservedSMEM_offset_0_alias,@"STO_CUDA_RESERVED_SHARED STV_DEFAULT"
__nv_reservedSMEM_offset_0_alias:
	.zero		0
	.zero		64


//--------------------- .nv.constant0._Z17matMultiplyKernelPfS_S_iii --------------------------
	.section	.nv.constant0._Z17matMultiplyKernelPfS_S_iii,"a",@progbits
	.sectionflags	@""
	.align	4
.nv.constant0._Z17matMultiplyKernelPfS_S_iii:
	.zero		932


//--------------------- SYMBOLS --------------------------

	.type		.nv.reservedSmem.offset0,@object
	.size		.nv.reservedSmem.offset0,0x4
